	.headerflags	@"EF_CUDA_TEXMODE_UNIFIED EF_CUDA_64BIT_ADDRESS EF_CUDA_ACCELERATORS EF_CUDA_SM90 EF_CUDA_VIRTUAL_SM(EF_CUDA_SM90)"
	.elftype	@"ET_EXEC"


//--------------------- .nv.info                  --------------------------
	.section	.nv.info,"",@"SHT_CUDA_INFO"
	.align	4


	//----- nvinfo : EIATTR_REGCOUNT
	.align		4
        /*0000*/ 	.byte	0x04, 0x2f
        /*0002*/ 	.short	(.L_3 - .L_2)
	.align		4
.L_2:
        /*0004*/ 	.word	index@(triton_poi_fused__native_batch_norm_legit_no_training_silu_20)
        /*0008*/ 	.word	0x00000011


	//----- nvinfo : EIATTR_MIN_STACK_SIZE
	.align		4
.L_3:
        /*000c*/ 	.byte	0x04, 0x12
        /*000e*/ 	.short	(.L_5 - .L_4)
	.align		4
.L_4:
        /*0010*/ 	.word	index@(triton_poi_fused__native_batch_norm_legit_no_training_silu_20)
        /*0014*/ 	.word	0x00000000


	//----- nvinfo : EIATTR_FRAME_SIZE
	.align		4
.L_5:
        /*0018*/ 	.byte	0x04, 0x11
        /*001a*/ 	.short	(.L_7 - .L_6)
	.align		4
.L_6:
        /*001c*/ 	.word	index@(triton_poi_fused__native_batch_norm_legit_no_training_silu_20)
        /*0020*/ 	.word	0x00000000


	//----- nvinfo : EIATTR_MIN_STACK_SIZE
	.align		4
.L_7:
        /*0024*/ 	.byte	0x04, 0x12
        /*0026*/ 	.short	(.L_9 - .L_8)
	.align		4
.L_8:
        /*0028*/ 	.word	index@(triton_poi_fused__native_batch_norm_legit_no_training_silu_20)
        /*002c*/ 	.word	0x00000000
.L_9:


//--------------------- .nv.info.triton_poi_fused__native_batch_norm_legit_no_training_silu_20 --------------------------
	.section	.nv.info.triton_poi_fused__native_batch_norm_legit_no_training_silu_20,"",@"SHT_CUDA_INFO"
	.sectionflags	@""
	.align	4


	//----- nvinfo : EIATTR_CUDA_API_VERSION
	.align		4
        /*0000*/ 	.byte	0x04, 0x37
        /*0002*/ 	.short	(.L_11 - .L_10)
.L_10:
        /*0004*/ 	.word	0x0000007c


	//----- nvinfo : EIATTR_KPARAM_INFO
	.align		4
.L_11:
        /*0008*/ 	.byte	0x04, 0x17
        /*000a*/ 	.short	(.L_13 - .L_12)
.L_12:
        /*000c*/ 	.word	0x00000000
        /*0010*/ 	.short	0x0006
        /*0012*/ 	.short	0x0030
        /*0014*/ 	.byte	0x00, 0xf0, 0x11, 0x00


	//----- nvinfo : EIATTR_KPARAM_INFO
	.align		4
.L_13:
        /*0018*/ 	.byte	0x04, 0x17
        /*001a*/ 	.short	(.L_15 - .L_14)
.L_14:
        /*001c*/ 	.word	0x00000000
        /*0020*/ 	.short	0x0005
        /*0022*/ 	.short	0x0028
        /*0024*/ 	.byte	0x00, 0xf4, 0x21, 0x00


	//----- nvinfo : EIATTR_KPARAM_INFO
	.align		4
.L_15:
        /*0028*/ 	.byte	0x04, 0x17
        /*002a*/ 	.short	(.L_17 - .L_16)
.L_16:
        /*002c*/ 	.word	0x00000000
        /*0030*/ 	.short	0x0004
        /*0032*/ 	.short	0x0020
        /*0034*/ 	.byte	0x00, 0xf4, 0x21, 0x00


	//----- nvinfo : EIATTR_KPARAM_INFO
	.align		4
.L_17:
        /*0038*/ 	.byte	0x04, 0x17
        /*003a*/ 	.short	(.L_19 - .L_18)
.L_18:
        /*003c*/ 	.word	0x00000000
        /*0040*/ 	.short	0x0003
        /*0042*/ 	.short	0x0018
        /*0044*/ 	.byte	0x00, 0xf4, 0x21, 0x00


	//----- nvinfo : EIATTR_KPARAM_INFO
	.align		4
.L_19:
        /*0048*/ 	.byte	0x04, 0x17
        /*004a*/ 	.short	(.L_21 - .L_20)
.L_20:
        /*004c*/ 	.word	0x00000000
        /*0050*/ 	.short	0x0002
        /*0052*/ 	.short	0x0010
        /*0054*/ 	.byte	0x00, 0xf4, 0x21, 0x00


	//----- nvinfo : EIATTR_KPARAM_INFO
	.align		4
.L_21:
        /*0058*/ 	.byte	0x04, 0x17
        /*005a*/ 	.short	(.L_23 - .L_22)
.L_22:
        /*005c*/ 	.word	0x00000000
        /*0060*/ 	.short	0x0001
        /*0062*/ 	.short	0x0008
        /*0064*/ 	.byte	0x00, 0xf4, 0x21, 0x00


	//----- nvinfo : EIATTR_KPARAM_INFO
	.align		4
.L_23:
        /*0068*/ 	.byte	0x04, 0x17
        /*006a*/ 	.short	(.L_25 - .L_24)
.L_24:
        /*006c*/ 	.word	0x00000000
        /*0070*/ 	.short	0x0000
        /*0072*/ 	.short	0x0000
        /*0074*/ 	.byte	0x00, 0xf4, 0x21, 0x00


	//----- nvinfo : EIATTR_SPARSE_MMA_MASK
	.align		4
.L_25:
        /*0078*/ 	.byte	0x03, 0x50
        /*007a*/ 	.short	0x0000


	//----- nvinfo : EIATTR_MAXREG_COUNT
	.align		4
        /*007c*/ 	.byte	0x03, 0x1b
        /*007e*/ 	.short	0x00ff


	//----- nvinfo : EIATTR_EXIT_INSTR_OFFSETS
	.align		4
        /*0080*/ 	.byte	0x04, 0x1c
        /*0082*/ 	.short	(.L_27 - .L_26)


	//   ....[0]....
.L_26:
        /*0084*/ 	.word	0x00000530


	//----- nvinfo : EIATTR_REQNTID
	.align		4
.L_27:
        /*0088*/ 	.byte	0x04, 0x10
        /*008a*/ 	.short	(.L_29 - .L_28)
.L_28:
        /*008c*/ 	.word	0x00000080
        /*0090*/ 	.word	0x00000001
        /*0094*/ 	.word	0x00000001


	//----- nvinfo : EIATTR_CBANK_PARAM_SIZE
	.align		4
.L_29:
        /*0098*/ 	.byte	0x03, 0x19
        /*009a*/ 	.short	0x0034


	//----- nvinfo : EIATTR_PARAM_CBANK
	.align		4
        /*009c*/ 	.byte	0x04, 0x0a
        /*009e*/ 	.short	(.L_31 - .L_30)
	.align		4
.L_30:
        /*00a0*/ 	.word	index@(.nv.constant0.triton_poi_fused__native_batch_norm_legit_no_training_silu_20)
        /*00a4*/ 	.short	0x0210
        /*00a6*/ 	.short	0x0034


	//----- nvinfo : EIATTR_SW_WAR
	.align		4
.L_31:
        /*00a8*/ 	.byte	0x04, 0x36
        /*00aa*/ 	.short	(.L_33 - .L_32)
.L_32:
        /*00ac*/ 	.word	0x00000008
.L_33:


//--------------------- .nv.callgraph             --------------------------
	.section	.nv.callgraph,"",@"SHT_CUDA_CALLGRAPH"
	.align	4
	.sectionentsize	8
	.align		4
        /*0000*/ 	.word	0x00000000
	.align		4
        /*0004*/ 	.word	0xffffffff
	.align		4
        /*0008*/ 	.word	0x00000000
	.align		4
        /*000c*/ 	.word	0xfffffffe
	.align		4
        /*0010*/ 	.word	0x00000000
	.align		4
        /*0014*/ 	.word	0xfffffffd
	.align		4
        /*0018*/ 	.word	0x00000000
	.align		4
        /*001c*/ 	.word	0xfffffffc


//--------------------- .nv.constant4             --------------------------
	.section	.nv.constant4,"a",@progbits
	.align	8
	.align		8
.nv.constant4:
        /*0000*/ 	.dword	_$_str
	.align		8
        /*0008*/ 	.dword	_$_str_$_2


//--------------------- .text.triton_poi_fused__native_batch_norm_legit_no_training_silu_20 --------------------------
	.section	.text.triton_poi_fused__native_batch_norm_legit_no_training_silu_20,"ax",@progbits
	.align	128
        .global         triton_poi_fused__native_batch_norm_legit_no_training_silu_20
        .type           triton_poi_fused__native_batch_norm_legit_no_training_silu_20,@function
        .size           triton_poi_fused__native_batch_norm_legit_no_training_silu_20,(.L_x_1 - triton_poi_fused__native_batch_norm_legit_no_training_silu_20)
        .other          triton_poi_fused__native_batch_norm_legit_no_training_silu_20,@"STO_CUDA_ENTRY STV_DEFAULT"
triton_poi_fused__native_batch_norm_legit_no_training_silu_20:
.text.triton_poi_fused__native_batch_norm_legit_no_training_silu_20:
[----:B------:R-:W-:Y:S01]  /*0000*/  LDC R1, c[0x0][0x28] ;  /* 0x00000a00ff017b82 */ /* 0x000fe20000000800 */
[----:B------:R-:W1:Y:S07]  /*0010*/  S2R R0, SR_TID.X ;  /* 0x0000000000007919 */ /* 0x000e6e0000002100 */
[----:B------:R-:W2:Y:S01]  /*0020*/  LDC.64 R2, c[0x0][0x228] ;  /* 0x00008a00ff027b82 */ /* 0x000ea20000000a00 */
[----:B------:R-:W-:Y:S01]  /*0030*/  ULDC.64 UR4, c[0x0][0x208] ;  /* 0x0000820000047ab9 */ /* 0x000fe20000000a00 */
[----:B------:R-:W3:Y:S06]  /*0040*/  S2R R7, SR_CTAID.X ;  /* 0x0000000000077919 */ /* 0x000eec0000002500 */
[----:B------:R-:W4:Y:S08]  /*0050*/  LDC.64 R8, c[0x0][0x230] ;  /* 0x00008c00ff087b82 */ /* 0x000f300000000a00 */
[----:B------:R-:W5:Y:S01]  /*0060*/  LDC.64 R10, c[0x0][0x238] ;  /* 0x00008e00ff0a7b82 */ /* 0x000f620000000a00 */
[----:B-1----:R-:W-:-:S02]  /*0070*/  SHF.L.U32 R0, R0, 0x1, RZ ;  /* 0x0000000100007819 */ /* 0x002fc400000006ff */
[----:B---3--:R-:W-:Y:S02]  /*0080*/  SHF.R.S32.HI R5, RZ, 0x17, R7 ;  /* 0x00000017ff057819 */ /* 0x008fe40000011407 */
[----:B------:R-:W-:Y:S02]  /*0090*/  LOP3.LUT R0, R0, 0xfe, RZ, 0xc0, !PT ;  /* 0x000000fe00007812 */ /* 0x000fe400078ec0ff */
[----:B------:R-:W-:Y:S02]  /*00a0*/  SGXT R5, R5, 0x1 ;  /* 0x000000010505781a */ /* 0x000fe40000000200 */
[----:B------:R-:W-:Y:S02]  /*00b0*/  LEA R0, R7, R0, 0x8 ;  /* 0x0000000007007211 */ /* 0x000fe400078e40ff */
[----:B------:R-:W1:Y:S02]  /*00c0*/  LDC.64 R6, c[0x0][0x220] ;  /* 0x00008800ff067b82 */ /* 0x000e640000000a00 */
[----:B------:R-:W-:-:S04]  /*00d0*/  LEA.HI R5, R5, R0, RZ, 0x7 ;  /* 0x0000000005057211 */ /* 0x000fc800078f38ff */
[----:B------:R-:W-:-:S04]  /*00e0*/  LOP3.LUT R5, R5, 0xffffff80, RZ, 0xc0, !PT ;  /* 0xffffff8005057812 */ /* 0x000fc800078ec0ff */
[----:B------:R-:W-:Y:S02]  /*00f0*/  IADD3 R13, R0, -R5, RZ ;  /* 0x80000005000d7210 */ /* 0x000fe40007ffe0ff */
[----:B------:R-:W3:Y:S03]  /*0100*/  LDC.64 R4, c[0x0][0x218] ;  /* 0x00008600ff047b82 */ /* 0x000ee60000000a00 */
[----:B--2---:R-:W-:-:S06]  /*0110*/  IMAD.WIDE R2, R13, 0x4, R2 ;  /* 0x000000040d027825 */ /* 0x004fcc00078e0202 */
[----:B------:R-:W2:Y:S01]  /*0120*/  LDG.E.EL.64 R2, desc[UR4][R2.64] ;  /* 0x0000000402027981 */ /* 0x000ea2000c2e1b00 */
[----:B-1----:R-:W-:-:S04]  /*0130*/  IMAD.WIDE R6, R13, 0x4, R6 ;  /* 0x000000040d067825 */ /* 0x002fc800078e0206 */
[C---:B----4-:R-:W-:Y:S02]  /*0140*/  IMAD.WIDE R8, R13.reuse, 0x4, R8 ;  /* 0x000000040d087825 */ /* 0x050fe400078e0208 */
[----:B------:R-:W4:Y:S02]  /*0150*/  LDG.E.EL.64 R6, desc[UR4][R6.64] ;  /* 0x0000000406067981 */ /* 0x000f24000c2e1b00 */
[----:B-----5:R-:W-:Y:S02]  /*0160*/  IMAD.WIDE R10, R13, 0x4, R10 ;  /* 0x000000040d0a7825 */ /* 0x020fe400078e020a */
[----:B------:R-:W5:Y:S02]  /*0170*/  LDG.E.EL.64 R8, desc[UR4][R8.64] ;  /* 0x0000000408087981 */ /* 0x000f64000c2e1b00 */
[----:B---3--:R-:W-:Y:S02]  /*0180*/  IMAD.WIDE R4, R0, 0x4, R4 ;  /* 0x0000000400047825 */ /* 0x008fe400078e0204 */
[----:B------:R-:W5:Y:S04]  /*0190*/  LDG.E.EL.64 R10, desc[UR4][R10.64] ;  /* 0x000000040a0a7981 */ /* 0x000f68000c2e1b00 */
[----:B------:R-:W4:Y:S01]  /*01a0*/  LDG.E.64 R4, desc[UR4][R4.64] ;  /* 0x0000000404047981 */ /* 0x000f22000c1e1b00 */
[----:B--2---:R-:W-:Y:S01]  /*01b0*/  FADD R2, R2, 0.0010000000474974513054 ;  /* 0x3a83126f02027421 */ /* 0x004fe20000000000 */
[----:B------:R-:W-:-:S03]  /*01c0*/  FADD R3, R3, 0.0010000000474974513054 ;  /* 0x3a83126f03037421 */ /* 0x000fc60000000000 */
[----:B------:R-:W1:Y:S08]  /*01d0*/  MUFU.SQRT R12, R2 ;  /* 0x00000002000c7308 */ /* 0x000e700000002000 */
[----:B------:R-:W2:Y:S01]  /*01e0*/  MUFU.SQRT R13, R3 ;  /* 0x00000003000d7308 */ /* 0x000ea20000002000 */
[C---:B-1----:R-:W-:Y:S02]  /*01f0*/  FSETP.GT.AND P0, PT, R12.reuse, 8.50705917302346158658e+37, PT ;  /* 0x7e8000000c00780b */ /* 0x042fe40003f04000 */
[----:B------:R-:W-:-:S02]  /*0200*/  FSETP.GEU.AND P2, PT, R12, 1.175494350822287508e-38, PT ;  /* 0x008000000c00780b */ /* 0x000fc40003f4e000 */
[C---:B--2---:R-:W-:Y:S02]  /*0210*/  FSETP.GT.AND P1, PT, R13.reuse, 8.50705917302346158658e+37, PT ;  /* 0x7e8000000d00780b */ /* 0x044fe40003f24000 */
[----:B------:R-:W-:-:S07]  /*0220*/  FSETP.GEU.AND P3, PT, R13, 1.175494350822287508e-38, PT ;  /* 0x008000000d00780b */ /* 0x000fce0003f6e000 */
[----:B------:R-:W-:Y:S01]  /*0230*/  @P0 FMUL R12, R12, 0.25 ;  /* 0x3e8000000c0c0820 */ /* 0x000fe20000400000 */
[----:B------:R-:W-:-:S03]  /*0240*/  HFMA2.MMA R2, -RZ, RZ, 1.625, 0 ;  /* 0x3e800000ff027435 */ /* 0x000fc600000001ff */
[----:B------:R-:W-:Y:S01]  /*0250*/  @!P2 FMUL R12, R12, 16777216 ;  /* 0x4b8000000c0ca820 */ /* 0x000fe20000400000 */
[----:B------:R-:W-:-:S05]  /*0260*/  @P1 FMUL R13, R13, 0.25 ;  /* 0x3e8000000d0d1820 */ /* 0x000fca0000400000 */
[----:B------:R-:W1:Y:S01]  /*0270*/  MUFU.RCP R12, R12 ;  /* 0x0000000c000c7308 */ /* 0x000e620000001000 */
[----:B------:R-:W-:Y:S01]  /*0280*/  @!P3 FMUL R13, R13, 16777216 ;  /* 0x4b8000000d0db820 */ /* 0x000fe20000400000 */
[----:B------:R-:W-:-:S06]  /*0290*/  FSEL R3, R2, 1, P0 ;  /* 0x3f80000002037808 */ /* 0x000fcc0000000000 */
[----:B------:R-:W2:Y:S01]  /*02a0*/  MUFU.RCP R13, R13 ;  /* 0x0000000d000d7308 */ /* 0x000ea20000001000 */
[----:B------:R-:W-:Y:S01]  /*02b0*/  @!P2 FMUL R3, R3, 16777216 ;  /* 0x4b8000000303a820 */ /* 0x000fe20000400000 */
[----:B------:R-:W-:Y:S01]  /*02c0*/  FSEL R14, R2, 1, P1 ;  /* 0x3f800000020e7808 */ /* 0x000fe20000800000 */
[----:B----4-:R-:W-:Y:S02]  /*02d0*/  FADD R4, R4, -R6 ;  /* 0x8000000604047221 */ /* 0x010fe40000000000 */
[----:B-1----:R-:W-:Y:S02]  /*02e0*/  FMUL R3, R12, R3 ;  /* 0x000000030c037220 */ /* 0x002fe40000400000 */
[----:B------:R-:W-:Y:S01]  /*02f0*/  @!P3 FMUL R14, R14, 16777216 ;  /* 0x4b8000000e0eb820 */ /* 0x000fe20000400000 */
[----:B------:R-:W-:Y:S01]  /*0300*/  FADD R5, R5, -R7 ;  /* 0x8000000705057221 */ /* 0x000fe20000000000 */
[----:B------:R-:W-:Y:S02]  /*0310*/  FMUL R3, R4, R3 ;  /* 0x0000000304037220 */ /* 0x000fe40000400000 */
[----:B--2---:R-:W-:-:S02]  /*0320*/  FMUL R14, R13, R14 ;  /* 0x0000000e0d0e7220 */ /* 0x004fc40000400000 */
[----:B-----5:R-:W-:Y:S02]  /*0330*/  FFMA R8, R8, R3, R10 ;  /* 0x0000000308087223 */ /* 0x020fe4000000000a */
[----:B------:R-:W-:Y:S02]  /*0340*/  FMUL R14, R5, R14 ;  /* 0x0000000e050e7220 */ /* 0x000fe40000400000 */
[----:B------:R-:W-:Y:S02]  /*0350*/  FADD R3, RZ, -R8 ;  /* 0x80000008ff037221 */ /* 0x000fe40000000000 */
[----:B------:R-:W-:Y:S02]  /*0360*/  FFMA R9, R9, R14, R11 ;  /* 0x0000000e09097223 */ /* 0x000fe4000000000b */
[----:B------:R-:W-:Y:S02]  /*0370*/  FMUL R4, R3, 1.4426950216293334961 ;  /* 0x3fb8aa3b03047820 */ /* 0x000fe40000400000 */
[----:B------:R-:W-:-:S04]  /*0380*/  FADD R3, RZ, -R9 ;  /* 0x80000009ff037221 */ /* 0x000fc80000000000 */
[----:B------:R-:W-:Y:S01]  /*0390*/  FMUL R6, R3, 1.4426950216293334961 ;  /* 0x3fb8aa3b03067820 */ /* 0x000fe20000400000 */
[----:B------:R-:W-:-:S04]  /*03a0*/  FSETP.GEU.AND P0, PT, R4, -126, PT ;  /* 0xc2fc00000400780b */ /* 0x000fc80003f0e000 */
[----:B------:R-:W-:-:S09]  /*03b0*/  FSETP.GEU.AND P1, PT, R6, -126, PT ;  /* 0xc2fc00000600780b */ /* 0x000fd20003f2e000 */
[----:B------:R-:W-:-:S04]  /*03c0*/  @!P0 FMUL R4, R4, 0.5 ;  /* 0x3f00000004048820 */ /* 0x000fc80000400000 */
[----:B------:R-:W-:Y:S01]  /*03d0*/  @!P1 FMUL R6, R6, 0.5 ;  /* 0x3f00000006069820 */ /* 0x000fe20000400000 */
[----:B------:R-:W1:Y:S08]  /*03e0*/  MUFU.EX2 R3, R4 ;  /* 0x0000000400037308 */ /* 0x000e700000000800 */
[----:B------:R-:W2:Y:S01]  /*03f0*/  MUFU.EX2 R5, R6 ;  /* 0x0000000600057308 */ /* 0x000ea20000000800 */
[----:B-1----:R-:W-:-:S04]  /*0400*/  @!P0 FMUL R3, R3, R3 ;  /* 0x0000000303038220 */ /* 0x002fc80000400000 */
[----:B------:R-:W-:Y:S01]  /*0410*/  FADD R7, R3, 1 ;  /* 0x3f80000003077421 */ /* 0x000fe20000000000 */
[----:B--2---:R-:W-:-:S04]  /*0420*/  @!P1 FMUL R5, R5, R5 ;  /* 0x0000000505059220 */ /* 0x004fc80000400000 */
[----:B------:R-:W-:Y:S01]  /*0430*/  FADD R10, R5, 1 ;  /* 0x3f800000050a7421 */ /* 0x000fe20000000000 */
[----:B------:R-:W-:Y:S01]  /*0440*/  FSETP.GT.AND P0, PT, R7, 8.50705917302346158658e+37, PT ;  /* 0x7e8000000700780b */ /* 0x000fe20003f04000 */
[----:B------:R-:W1:Y:S03]  /*0450*/  LDC.64 R4, c[0x0][0x210] ;  /* 0x00008400ff047b82 */ /* 0x000e660000000a00 */
[----:B------:R-:W-:-:S09]  /*0460*/  FSETP.GT.AND P1, PT, R10, 8.50705917302346158658e+37, PT ;  /* 0x7e8000000a00780b */ /* 0x000fd20003f24000 */
[----:B------:R-:W-:-:S04]  /*0470*/  @P0 FMUL R7, R7, 0.25 ;  /* 0x3e80000007070820 */ /* 0x000fc80000400000 */
[----:B------:R-:W-:Y:S02]  /*0480*/  @P1 FMUL R10, R10, 0.25 ;  /* 0x3e8000000a0a1820 */ /* 0x000fe40000400000 */
[----:B------:R-:W2:Y:S08]  /*0490*/  MUFU.RCP R7, R7 ;  /* 0x0000000700077308 */ /* 0x000eb00000001000 */
[----:B------:R-:W3:Y:S01]  /*04a0*/  MUFU.RCP R10, R10 ;  /* 0x0000000a000a7308 */ /* 0x000ee20000001000 */
[----:B------:R-:W-:-:S02]  /*04b0*/  FSEL R6, R2, 1, P0 ;  /* 0x3f80000002067808 */ /* 0x000fc40000000000 */
[----:B------:R-:W-:-:S03]  /*04c0*/  FSEL R3, R2, 1, P1 ;  /* 0x3f80000002037808 */ /* 0x000fc60000800000 */
[----:B--2---:R-:W-:-:S04]  /*04d0*/  FMUL R11, R7, R6 ;  /* 0x00000006070b7220 */ /* 0x004fc80000400000 */
[----:B------:R-:W-:Y:S01]  /*04e0*/  FMUL R8, R8, R11 ;  /* 0x0000000b08087220 */ /* 0x000fe20000400000 */
[----:B---3--:R-:W-:Y:S01]  /*04f0*/  FMUL R6, R10, R3 ;  /* 0x000000030a067220 */ /* 0x008fe20000400000 */
[----:B-1----:R-:W-:-:S04]  /*0500*/  IMAD.WIDE R2, R0, 0x4, R4 ;  /* 0x0000000400027825 */ /* 0x002fc800078e0204 */
[----:B------:R-:W-:-:S05]  /*0510*/  FMUL R9, R9, R6 ;  /* 0x0000000609097220 */ /* 0x000fca0000400000 */
[----:B------:R-:W-:Y:S01]  /*0520*/  STG.E.64 desc[UR4][R2.64], R8 ;  /* 0x0000000802007986 */ /* 0x000fe2000c101b04 */
[----:B------:R-:W-:Y:S05]  /*0530*/  EXIT ;  /* 0x000000000000794d */ /* 0x000fea0003800000 */
.L_x_0:
[----:B------:R-:W-:-:S00]  /*0540*/  BRA `(.L_x_0) ;  /* 0xfffffffc00fc7947 */ /* 0x000fc0000383ffff */
[----:B------:R-:W-:-:S00]  /*0550*/  NOP ;  /* 0x0000000000007918 */ /* 0x000fc00000000000 */
        /* <DEDUP_REMOVED lines=10> */
.L_x_1:


//--------------------- .nv.global.init           --------------------------
	.section	.nv.global.init,"aw",@progbits
.nv.global.init:
	.type		_$_str,@object
	.size		_$_str,(_$_str_$_2 - _$_str)
_$_str:
        /*0000*/ 	.byte	0x5f, 0x5f, 0x43, 0x55, 0x44, 0x41, 0x5f, 0x46, 0x54, 0x5a, 0x00
	.type		_$_str_$_2,@object
	.size		_$_str_$_2,(.L_1 - _$_str_$_2)
_$_str_$_2:
        /*000b*/ 	.byte	0x5f, 0x5f, 0x43, 0x55, 0x44, 0x41, 0x5f, 0x50, 0x52, 0x45, 0x43, 0x5f, 0x53, 0x51, 0x52, 0x54
        /*001b*/ 	.byte	0x00
.L_1:


//--------------------- .nv.constant0.triton_poi_fused__native_batch_norm_legit_no_training_silu_20 --------------------------
	.section	.nv.constant0.triton_poi_fused__native_batch_norm_legit_no_training_silu_20,"a",@progbits
	.sectionflags	@""
	.align	4
.nv.constant0.triton_poi_fused__native_batch_norm_legit_no_training_silu_20:
	.zero		580
